//
// Generated by NVIDIA NVVM Compiler
//
// Compiler Build ID: CL-36424714
// Cuda compilation tools, release 13.0, V13.0.88
// Based on NVVM 20.0.0
//

.version 9.0
.target sm_100
.address_size 64

// _ZZ11matmultCUDAPKfmS0_mPfmiE4matA has been demoted
// _ZZ11matmultCUDAPKfmS0_mPfmiE4matB has been demoted

.entry _Z11matmultCUDAPKfmS0_mPfmi(
	.param .u64 .ptr .align 1 _Z11matmultCUDAPKfmS0_mPfmi_param_0,
	.param .u64 _Z11matmultCUDAPKfmS0_mPfmi_param_1,
	.param .u64 .ptr .align 1 _Z11matmultCUDAPKfmS0_mPfmi_param_2,
	.param .u64 _Z11matmultCUDAPKfmS0_mPfmi_param_3,
	.param .u64 .ptr .align 1 _Z11matmultCUDAPKfmS0_mPfmi_param_4,
	.param .u64 _Z11matmultCUDAPKfmS0_mPfmi_param_5,
	.param .u32 _Z11matmultCUDAPKfmS0_mPfmi_param_6
)
{
	.reg .pred 	%p<8>;
	.reg .b32 	%r<28>;
	.reg .b32 	%f<126>;
	.reg .b64 	%rd<32>;
	// demoted variable
	.shared .align 4 .b8 _ZZ11matmultCUDAPKfmS0_mPfmiE4matA[1024];
	// demoted variable
	.shared .align 4 .b8 _ZZ11matmultCUDAPKfmS0_mPfmiE4matB[1024];
	ld.param.u64 	%rd8, [_Z11matmultCUDAPKfmS0_mPfmi_param_0];
	ld.param.u64 	%rd9, [_Z11matmultCUDAPKfmS0_mPfmi_param_1];
	ld.param.u64 	%rd10, [_Z11matmultCUDAPKfmS0_mPfmi_param_2];
	ld.param.u64 	%rd11, [_Z11matmultCUDAPKfmS0_mPfmi_param_3];
	ld.param.u64 	%rd12, [_Z11matmultCUDAPKfmS0_mPfmi_param_4];
	ld.param.u64 	%rd13, [_Z11matmultCUDAPKfmS0_mPfmi_param_5];
	ld.param.u32 	%r13, [_Z11matmultCUDAPKfmS0_mPfmi_param_6];
	mov.u32 	%r1, %tid.x;
	mov.u32 	%r2, %tid.y;
	mov.u32 	%r14, %ctaid.x;
	shl.b32 	%r3, %r14, 4;
	mov.u32 	%r15, %ctaid.y;
	shl.b32 	%r4, %r15, 4;
	setp.lt.s32 	%p2, %r13, 1;
	mov.f32 	%f125, 0f00000000;
	@%p2 bra 	$L__BB0_6;
	add.s32 	%r17, %r3, %r1;
	setp.lt.s32 	%p3, %r17, %r13;
	add.s32 	%r18, %r4, %r2;
	setp.lt.u32 	%p4, %r18, %r13;
	and.pred  	%p1, %p3, %p4;
	shl.b32 	%r20, %r1, 6;
	mov.u32 	%r21, _ZZ11matmultCUDAPKfmS0_mPfmiE4matA;
	add.s32 	%r5, %r21, %r20;
	shl.b32 	%r22, %r2, 2;
	add.s32 	%r6, %r5, %r22;
	mov.u32 	%r23, _ZZ11matmultCUDAPKfmS0_mPfmiE4matB;
	add.s32 	%r8, %r23, %r22;
	add.s32 	%r7, %r8, %r20;
	cvt.s64.s32 	%rd14, %r17;
	cvt.u64.u32 	%rd15, %r2;
	cvt.u64.u32 	%rd16, %r18;
	cvt.u64.u32 	%rd17, %r1;
	mad.lo.s64 	%rd18, %rd11, %rd17, %rd16;
	shl.b64 	%rd19, %rd18, 2;
	cvta.to.global.u64 	%rd20, %rd10;
	add.s64 	%rd31, %rd20, %rd19;
	shl.b64 	%rd2, %rd11, 6;
	mad.lo.s64 	%rd21, %rd9, %rd14, %rd15;
	shl.b64 	%rd22, %rd21, 2;
	cvta.to.global.u64 	%rd23, %rd8;
	add.s64 	%rd30, %rd23, %rd22;
	mov.f32 	%f122, 0f00000000;
	mov.b32 	%r27, 0;
	not.pred 	%p5, %p1;
	mov.f32 	%f125, %f122;
$L__BB0_2:
	@%p5 bra 	$L__BB0_4;
	ld.global.f32 	%f11, [%rd30];
	st.shared.f32 	[%r6], %f11;
	ld.global.f32 	%f124, [%rd31];
	bra.uni 	$L__BB0_5;
$L__BB0_4:
	mov.b32 	%r24, 0;
	st.shared.u32 	[%r6], %r24;
	mov.f32 	%f124, 0f00000000;
$L__BB0_5:
	st.shared.f32 	[%r7], %f124;
	bar.sync 	0;
	ld.shared.f32 	%f12, [%r5];
	ld.shared.f32 	%f13, [%r8];
	mul.f32 	%f14, %f12, %f13;
	sub.f32 	%f15, %f14, %f122;
	add.f32 	%f16, %f125, %f15;
	sub.f32 	%f17, %f16, %f125;
	sub.f32 	%f18, %f17, %f15;
	ld.shared.f32 	%f19, [%r5+4];
	ld.shared.f32 	%f20, [%r8+64];
	mul.f32 	%f21, %f19, %f20;
	sub.f32 	%f22, %f21, %f18;
	add.f32 	%f23, %f16, %f22;
	sub.f32 	%f24, %f23, %f16;
	sub.f32 	%f25, %f24, %f22;
	ld.shared.f32 	%f26, [%r5+8];
	ld.shared.f32 	%f27, [%r8+128];
	mul.f32 	%f28, %f26, %f27;
	sub.f32 	%f29, %f28, %f25;
	add.f32 	%f30, %f23, %f29;
	sub.f32 	%f31, %f30, %f23;
	sub.f32 	%f32, %f31, %f29;
	ld.shared.f32 	%f33, [%r5+12];
	ld.shared.f32 	%f34, [%r8+192];
	mul.f32 	%f35, %f33, %f34;
	sub.f32 	%f36, %f35, %f32;
	add.f32 	%f37, %f30, %f36;
	sub.f32 	%f38, %f37, %f30;
	sub.f32 	%f39, %f38, %f36;
	ld.shared.f32 	%f40, [%r5+16];
	ld.shared.f32 	%f41, [%r8+256];
	mul.f32 	%f42, %f40, %f41;
	sub.f32 	%f43, %f42, %f39;
	add.f32 	%f44, %f37, %f43;
	sub.f32 	%f45, %f44, %f37;
	sub.f32 	%f46, %f45, %f43;
	ld.shared.f32 	%f47, [%r5+20];
	ld.shared.f32 	%f48, [%r8+320];
	mul.f32 	%f49, %f47, %f48;
	sub.f32 	%f50, %f49, %f46;
	add.f32 	%f51, %f44, %f50;
	sub.f32 	%f52, %f51, %f44;
	sub.f32 	%f53, %f52, %f50;
	ld.shared.f32 	%f54, [%r5+24];
	ld.shared.f32 	%f55, [%r8+384];
	mul.f32 	%f56, %f54, %f55;
	sub.f32 	%f57, %f56, %f53;
	add.f32 	%f58, %f51, %f57;
	sub.f32 	%f59, %f58, %f51;
	sub.f32 	%f60, %f59, %f57;
	ld.shared.f32 	%f61, [%r5+28];
	ld.shared.f32 	%f62, [%r8+448];
	mul.f32 	%f63, %f61, %f62;
	sub.f32 	%f64, %f63, %f60;
	add.f32 	%f65, %f58, %f64;
	sub.f32 	%f66, %f65, %f58;
	sub.f32 	%f67, %f66, %f64;
	ld.shared.f32 	%f68, [%r5+32];
	ld.shared.f32 	%f69, [%r8+512];
	mul.f32 	%f70, %f68, %f69;
	sub.f32 	%f71, %f70, %f67;
	add.f32 	%f72, %f65, %f71;
	sub.f32 	%f73, %f72, %f65;
	sub.f32 	%f74, %f73, %f71;
	ld.shared.f32 	%f75, [%r5+36];
	ld.shared.f32 	%f76, [%r8+576];
	mul.f32 	%f77, %f75, %f76;
	sub.f32 	%f78, %f77, %f74;
	add.f32 	%f79, %f72, %f78;
	sub.f32 	%f80, %f79, %f72;
	sub.f32 	%f81, %f80, %f78;
	ld.shared.f32 	%f82, [%r5+40];
	ld.shared.f32 	%f83, [%r8+640];
	mul.f32 	%f84, %f82, %f83;
	sub.f32 	%f85, %f84, %f81;
	add.f32 	%f86, %f79, %f85;
	sub.f32 	%f87, %f86, %f79;
	sub.f32 	%f88, %f87, %f85;
	ld.shared.f32 	%f89, [%r5+44];
	ld.shared.f32 	%f90, [%r8+704];
	mul.f32 	%f91, %f89, %f90;
	sub.f32 	%f92, %f91, %f88;
	add.f32 	%f93, %f86, %f92;
	sub.f32 	%f94, %f93, %f86;
	sub.f32 	%f95, %f94, %f92;
	ld.shared.f32 	%f96, [%r5+48];
	ld.shared.f32 	%f97, [%r8+768];
	mul.f32 	%f98, %f96, %f97;
	sub.f32 	%f99, %f98, %f95;
	add.f32 	%f100, %f93, %f99;
	sub.f32 	%f101, %f100, %f93;
	sub.f32 	%f102, %f101, %f99;
	ld.shared.f32 	%f103, [%r5+52];
	ld.shared.f32 	%f104, [%r8+832];
	mul.f32 	%f105, %f103, %f104;
	sub.f32 	%f106, %f105, %f102;
	add.f32 	%f107, %f100, %f106;
	sub.f32 	%f108, %f107, %f100;
	sub.f32 	%f109, %f108, %f106;
	ld.shared.f32 	%f110, [%r5+56];
	ld.shared.f32 	%f111, [%r8+896];
	mul.f32 	%f112, %f110, %f111;
	sub.f32 	%f113, %f112, %f109;
	add.f32 	%f114, %f107, %f113;
	sub.f32 	%f115, %f114, %f107;
	sub.f32 	%f116, %f115, %f113;
	ld.shared.f32 	%f117, [%r5+60];
	ld.shared.f32 	%f118, [%r8+960];
	mul.f32 	%f119, %f117, %f118;
	sub.f32 	%f120, %f119, %f116;
	add.f32 	%f125, %f114, %f120;
	sub.f32 	%f121, %f125, %f114;
	sub.f32 	%f122, %f121, %f120;
	bar.sync 	0;
	add.s32 	%r27, %r27, 16;
	add.s64 	%rd31, %rd31, %rd2;
	add.s64 	%rd30, %rd30, 64;
	setp.lt.s32 	%p6, %r27, %r13;
	@%p6 bra 	$L__BB0_2;
$L__BB0_6:
	add.s32 	%r11, %r3, %r1;
	add.s32 	%r25, %r4, %r2;
	max.s32 	%r26, %r11, %r25;
	setp.ge.s32 	%p7, %r26, %r13;
	@%p7 bra 	$L__BB0_8;
	cvt.s64.s32 	%rd24, %r11;
	cvt.u64.u32 	%rd25, %r25;
	mad.lo.s64 	%rd26, %rd13, %rd24, %rd25;
	cvta.to.global.u64 	%rd27, %rd12;
	shl.b64 	%rd28, %rd26, 2;
	add.s64 	%rd29, %rd27, %rd28;
	st.global.f32 	[%rd29], %f125;
$L__BB0_8:
	ret;

}


// ===== COMPILED SASS (sm_100) =====

	.target	sm_100

	.elftype	@"ET_EXEC"


//--------------------- .note.nv.tkinfo           --------------------------
	.section	.note.nv.tkinfo,"",@"SHT_NOTE"
	.sectionflags	@"SHF_NOTE_NV_TKINFO"
	.tkinfo
        /*0018*/ 	.word	0x00000002
        /*0030*/ 	.string	""
        /*0030*/ 	.string	"ptxas"
        /*0030*/ 	.string	"Cuda compilation tools, release 13.0, V13.0.88"
        /*0030*/ 	.string	"Build cuda_13.0.r13.0/compiler.36424714_0"
        /*0030*/ 	.string	"-arch sm_100 -m 64 "



//--------------------- .note.nv.cuinfo           --------------------------
	.section	.note.nv.cuinfo,"",@"SHT_NOTE"
	.sectionflags	@"SHF_NOTE_NV_CUINFO"
        /*0018*/ 	.short	0x0002
        /*001a*/ 	.short	0x0064
        /*001c*/ 	.short	0x0082
	.zero		2


//--------------------- .nv.info                  --------------------------
	.section	.nv.info,"",@"SHT_CUDA_INFO"
	.align	4


	//----- nvinfo : EIATTR_REGCOUNT
	.align		4
        /*0000*/ 	.byte	0x04, 0x2f
        /*0002*/ 	.short	(.L_1 - .L_0)
	.align		4
.L_0:
        /*0004*/ 	.word	index@(_Z11matmultCUDAPKfmS0_mPfmi)
        /*0008*/ 	.word	0x0000001e


	//----- nvinfo : EIATTR_FRAME_SIZE
	.align		4
.L_1:
        /*000c*/ 	.byte	0x04, 0x11
        /*000e*/ 	.short	(.L_3 - .L_2)
	.align		4
.L_2:
        /*0010*/ 	.word	index@(_Z11matmultCUDAPKfmS0_mPfmi)
        /*0014*/ 	.word	0x00000000


	//----- nvinfo : EIATTR_MIN_STACK_SIZE
	.align		4
.L_3:
        /*0018*/ 	.byte	0x04, 0x12
        /*001a*/ 	.short	(.L_5 - .L_4)
	.align		4
.L_4:
        /*001c*/ 	.word	index@(_Z11matmultCUDAPKfmS0_mPfmi)
        /*0020*/ 	.word	0x00000000
.L_5:


//--------------------- .nv.compat                --------------------------
	.section	.nv.compat,"",@"SHT_CUDA_COMPAT_INFO"
	.align	4
        /*0000*/ 	.byte	0x02, 0x09, 0x00, 0x00, 0x02, 0x02, 0x01, 0x00, 0x02, 0x05, 0x05, 0x00, 0x03, 0x07, 0x01, 0x01
        /*0010*/ 	.byte	0x02, 0x03, 0x00, 0x00, 0x02, 0x06, 0x01, 0x00, 0x04, 0x0b, 0x08, 0x00, 0x09, 0x00, 0x00, 0x00
        /*0020*/ 	.byte	0x00, 0x00, 0x00, 0x00


//--------------------- .nv.info._Z11matmultCUDAPKfmS0_mPfmi --------------------------
	.section	.nv.info._Z11matmultCUDAPKfmS0_mPfmi,"",@"SHT_CUDA_INFO"
	.sectionflags	@""
	.align	4


	//----- nvinfo : EIATTR_CUDA_API_VERSION
	.align		4
        /*0000*/ 	.byte	0x04, 0x37
        /*0002*/ 	.short	(.L_7 - .L_6)
.L_6:
        /*0004*/ 	.word	0x00000082


	//----- nvinfo : EIATTR_KPARAM_INFO
	.align		4
.L_7:
        /*0008*/ 	.byte	0x04, 0x17
        /*000a*/ 	.short	(.L_9 - .L_8)
.L_8:
        /*000c*/ 	.word	0x00000000
        /*0010*/ 	.short	0x0006
        /*0012*/ 	.short	0x0030
        /*0014*/ 	.byte	0x00, 0xf0, 0x11, 0x00


	//----- nvinfo : EIATTR_KPARAM_INFO
	.align		4
.L_9:
        /*0018*/ 	.byte	0x04, 0x17
        /*001a*/ 	.short	(.L_11 - .L_10)
.L_10:
        /*001c*/ 	.word	0x00000000
        /*0020*/ 	.short	0x0005
        /*0022*/ 	.short	0x0028
        /*0024*/ 	.byte	0x00, 0xf0, 0x21, 0x00


	//----- nvinfo : EIATTR_KPARAM_INFO
	.align		4
.L_11:
        /*0028*/ 	.byte	0x04, 0x17
        /*002a*/ 	.short	(.L_13 - .L_12)
.L_12:
        /*002c*/ 	.word	0x00000000
        /*0030*/ 	.short	0x0004
        /*0032*/ 	.short	0x0020
        /*0034*/ 	.byte	0x00, 0xf5, 0x21, 0x00


	//----- nvinfo : EIATTR_KPARAM_INFO
	.align		4
.L_13:
        /*0038*/ 	.byte	0x04, 0x17
        /*003a*/ 	.short	(.L_15 - .L_14)
.L_14:
        /*003c*/ 	.word	0x00000000
        /*0040*/ 	.short	0x0003
        /*0042*/ 	.short	0x0018
        /*0044*/ 	.byte	0x00, 0xf0, 0x21, 0x00


	//----- nvinfo : EIATTR_KPARAM_INFO
	.align		4
.L_15:
        /*0048*/ 	.byte	0x04, 0x17
        /*004a*/ 	.short	(.L_17 - .L_16)
.L_16:
        /*004c*/ 	.word	0x00000000
        /*0050*/ 	.short	0x0002
        /*0052*/ 	.short	0x0010
        /*0054*/ 	.byte	0x00, 0xf5, 0x21, 0x00


	//----- nvinfo : EIATTR_KPARAM_INFO
	.align		4
.L_17:
        /*0058*/ 	.byte	0x04, 0x17
        /*005a*/ 	.short	(.L_19 - .L_18)
.L_18:
        /*005c*/ 	.word	0x00000000
        /*0060*/ 	.short	0x0001
        /*0062*/ 	.short	0x0008
        /*0064*/ 	.byte	0x00, 0xf0, 0x21, 0x00


	//----- nvinfo : EIATTR_KPARAM_INFO
	.align		4
.L_19:
        /*0068*/ 	.byte	0x04, 0x17
        /*006a*/ 	.short	(.L_21 - .L_20)
.L_20:
        /*006c*/ 	.word	0x00000000
        /*0070*/ 	.short	0x0000
        /*0072*/ 	.short	0x0000
        /*0074*/ 	.byte	0x00, 0xf5, 0x21, 0x00


	//----- nvinfo : EIATTR_SPARSE_MMA_MASK
	.align		4
.L_21:
        /*0078*/ 	.byte	0x03, 0x50
        /*007a*/ 	.short	0x0000


	//----- nvinfo : EIATTR_MAXREG_COUNT
	.align		4
        /*007c*/ 	.byte	0x03, 0x1b
        /*007e*/ 	.short	0x00ff


	//----- nvinfo : EIATTR_NUM_BARRIERS
	.align		4
        /*0080*/ 	.byte	0x02, 0x4c
        /*0082*/ 	.byte	0x01
	.zero		1


	//----- nvinfo : EIATTR_MERCURY_ISA_VERSION
	.align		4
        /*0084*/ 	.byte	0x03, 0x5f
        /*0086*/ 	.short	0x0101


	//----- nvinfo : EIATTR_VRC_CTA_INIT_COUNT
	.align		4
        /*0088*/ 	.byte	0x02, 0x4a
	.zero		1
	.zero		1


	//----- nvinfo : EIATTR_EXIT_INSTR_OFFSETS
	.align		4
        /*008c*/ 	.byte	0x04, 0x1c
        /*008e*/ 	.short	(.L_23 - .L_22)


	//   ....[0]....
.L_22:
        /*0090*/ 	.word	0x00000970


	//   ....[1]....
        /*0094*/ 	.word	0x00000a20


	//----- nvinfo : EIATTR_CBANK_PARAM_SIZE
	.align		4
.L_23:
        /*0098*/ 	.byte	0x03, 0x19
        /*009a*/ 	.short	0x0034


	//----- nvinfo : EIATTR_PARAM_CBANK
	.align		4
        /*009c*/ 	.byte	0x04, 0x0a
        /*009e*/ 	.short	(.L_25 - .L_24)
	.align		4
.L_24:
        /*00a0*/ 	.word	index@(.nv.constant0._Z11matmultCUDAPKfmS0_mPfmi)
        /*00a4*/ 	.short	0x0380
        /*00a6*/ 	.short	0x0034


	//----- nvinfo : EIATTR_SW_WAR
	.align		4
.L_25:
        /*00a8*/ 	.byte	0x04, 0x36
        /*00aa*/ 	.short	(.L_27 - .L_26)
.L_26:
        /*00ac*/ 	.word	0x00000008
.L_27:


//--------------------- .nv.callgraph             --------------------------
	.section	.nv.callgraph,"",@"SHT_CUDA_CALLGRAPH"
	.align	4
	.sectionentsize	8
	.align		4
        /*0000*/ 	.word	0x00000000
	.align		4
        /*0004*/ 	.word	0xffffffff
	.align		4
        /*0008*/ 	.word	0x00000000
	.align		4
        /*000c*/ 	.word	0xfffffffe
	.align		4
        /*0010*/ 	.word	0x00000000
	.align		4
        /*0014*/ 	.word	0xfffffffd
	.align		4
        /*0018*/ 	.word	0x00000000
	.align		4
        /*001c*/ 	.word	0xfffffffc


//--------------------- .text._Z11matmultCUDAPKfmS0_mPfmi --------------------------
	.section	.text._Z11matmultCUDAPKfmS0_mPfmi,"ax",@progbits
	.align	128
.text._Z11matmultCUDAPKfmS0_mPfmi:
        .type           _Z11matmultCUDAPKfmS0_mPfmi,@function
        .size           _Z11matmultCUDAPKfmS0_mPfmi,(.L_x_3 - _Z11matmultCUDAPKfmS0_mPfmi)
        .other          _Z11matmultCUDAPKfmS0_mPfmi,@"STO_CUDA_ENTRY STV_DEFAULT"
_Z11matmultCUDAPKfmS0_mPfmi:
[----:B------:R-:W-:Y:S01]  /*0000*/  LDC R1, c[0x0][0x37c] ;  /* 0x0000df00ff017b82 */ /* 0x000fe20000000800 */
[----:B------:R-:W0:Y:S01]  /*0010*/  S2R R12, SR_TID.X ;  /* 0x00000000000c7919 */ /* 0x000e220000002100 */
[----:B------:R-:W1:Y:S01]  /*0020*/  LDCU UR6, c[0x0][0x3b0] ;  /* 0x00007600ff0677ac */ /* 0x000e620008000800 */
[----:B------:R-:W-:Y:S01]  /*0030*/  HFMA2 R10, -RZ, RZ, 0, 0 ;  /* 0x00000000ff0a7431 */ /* 0x000fe200000001ff */
[----:B------:R-:W2:Y:S01]  /*0040*/  S2R R18, SR_TID.Y ;  /* 0x0000000000127919 */ /* 0x000ea20000002200 */
[----:B------:R-:W3:Y:S01]  /*0050*/  LDCU.64 UR10, c[0x0][0x358] ;  /* 0x00006b00ff0a77ac */ /* 0x000ee20008000a00 */
[----:B------:R-:W0:Y:S01]  /*0060*/  S2R R13, SR_CTAID.X ;  /* 0x00000000000d7919 */ /* 0x000e220000002500 */
[----:B------:R-:W2:Y:S01]  /*0070*/  S2R R3, SR_CTAID.Y ;  /* 0x0000000000037919 */ /* 0x000ea20000002600 */
[----:B-1----:R-:W-:Y:S01]  /*0080*/  UISETP.GE.AND UP0, UPT, UR6, 0x1, UPT ;  /* 0x000000010600788c */ /* 0x002fe2000bf06270 */
[----:B0-----:R-:W-:Y:S02]  /*0090*/  LEA R0, R13, R12, 0x4 ;  /* 0x0000000c0d007211 */ /* 0x001fe400078e20ff */
[----:B--2---:R-:W-:-:S04]  /*00a0*/  LEA R22, R3, R18, 0x4 ;  /* 0x0000001203167211 */ /* 0x004fc800078e20ff */
[----:B------:R-:W-:Y:S02]  /*00b0*/  VIMNMX R20, PT, PT, R0, R22, !PT ;  /* 0x0000001600147248 */ /* 0x000fe40007fe0100 */
[----:B---3--:R-:W-:Y:S05]  /*00c0*/  BRA.U !UP0, `(.L_x_0) ;  /* 0x0000000908247547 */ /* 0x008fea000b800000 */
[----:B------:R-:W0:Y:S01]  /*00d0*/  S2UR UR5, SR_CgaCtaId ;  /* 0x00000000000579c3 */ /* 0x000e220000008800 */
[----:B------:R-:W1:Y:S01]  /*00e0*/  LDCU.128 UR12, c[0x0][0x380] ;  /* 0x00007000ff0c77ac */ /* 0x000e620008000c00 */
[----:B------:R-:W-:Y:S02]  /*00f0*/  LEA R13, R13, R12, 0x4 ;  /* 0x0000000c0d0d7211 */ /* 0x000fe400078e20ff */
[----:B------:R-:W-:Y:S01]  /*0100*/  LEA R2, R3, R18, 0x4 ;  /* 0x0000001203027211 */ /* 0x000fe200078e20ff */
[----:B------:R-:W-:Y:S01]  /*0110*/  UMOV UR4, 0x400 ;  /* 0x0000040000047882 */ /* 0x000fe20000000000 */
[----:B------:R-:W-:Y:S01]  /*0120*/  SHF.R.S32.HI R4, RZ, 0x1f, R13 ;  /* 0x0000001fff047819 */ /* 0x000fe2000001140d */
[----:B------:R-:W2:Y:S01]  /*0130*/  LDCU UR7, c[0x0][0x3b0] ;  /* 0x00007600ff0777ac */ /* 0x000ea20008000800 */
[----:B------:R-:W3:Y:S01]  /*0140*/  LDC.64 R6, c[0x0][0x398] ;  /* 0x0000e600ff067b82 */ /* 0x000ee20000000a00 */
[----:B------:R-:W-:Y:S02]  /*0150*/  MOV R3, RZ ;  /* 0x000000ff00037202 */ /* 0x000fe40000000f00 */
[----:B------:R-:W-:-:S02]  /*0160*/  MOV R19, RZ ;  /* 0x000000ff00137202 */ /* 0x000fc40000000f00 */
[----:B------:R-:W-:-:S03]  /*0170*/  ISETP.GE.U32.AND P0, PT, R2, UR6, PT ;  /* 0x0000000602007c0c */ /* 0x000fc6000bf06070 */
[----:B------:R-:W4:Y:S01]  /*0180*/  LDC.64 R8, c[0x0][0x390] ;  /* 0x0000e400ff087b82 */ /* 0x000f220000000a00 */
[C---:B------:R-:W-:Y:S01]  /*0190*/  ISETP.LT.AND P0, PT, R13.reuse, UR6, !P0 ;  /* 0x000000060d007c0c */ /* 0x040fe2000c701270 */
[----:B-1----:R-:W-:Y:S02]  /*01a0*/  IMAD R14, R4, UR14, RZ ;  /* 0x0000000e040e7c24 */ /* 0x002fe4000f8e02ff */
[----:B------:R-:W-:Y:S01]  /*01b0*/  IMAD.WIDE.U32 R10, R13, UR14, R18 ;  /* 0x0000000e0d0a7c25 */ /* 0x000fe2000f8e0012 */
[----:B0-----:R-:W-:Y:S02]  /*01c0*/  ULEA UR8, UR5, UR4, 0x18 ;  /* 0x0000000405087291 */ /* 0x001fe4000f8ec0ff */
[----:B------:R-:W-:-:S04]  /*01d0*/  UIADD3 UR4, UPT, UPT, UR4, 0x400, URZ ;  /* 0x0000040004047890 */ /* 0x000fc8000fffe0ff */
[----:B------:R-:W-:Y:S01]  /*01e0*/  ULEA UR4, UR5, UR4, 0x18 ;  /* 0x0000000405047291 */ /* 0x000fe2000f8ec0ff */
[C---:B------:R-:W-:Y:S01]  /*01f0*/  LEA R16, R12.reuse, UR8, 0x6 ;  /* 0x000000080c107c11 */ /* 0x040fe2000f8e30ff */
[----:B---3--:R-:W-:Y:S01]  /*0200*/  IMAD.WIDE.U32 R4, R12, R6, R2 ;  /* 0x000000060c047225 */ /* 0x008fe200078e0002 */
[----:B------:R-:W-:-:S03]  /*0210*/  LEA R2, P1, R10, UR12, 0x2 ;  /* 0x0000000c0a027c11 */ /* 0x000fc6000f8210ff */
[----:B------:R-:W-:Y:S01]  /*0220*/  IMAD R3, R13, UR15, R14 ;  /* 0x0000000f0d037c24 */ /* 0x000fe2000f8e020e */
[----:B------:R-:W-:Y:S01]  /*0230*/  LEA R17, R18, UR4, 0x2 ;  /* 0x0000000412117c11 */ /* 0x000fe2000f8e10ff */
[----:B------:R-:W-:Y:S01]  /*0240*/  IMAD R14, R12, R7, R5 ;  /* 0x000000070c0e7224 */ /* 0x000fe200078e0205 */
[----:B------:R-:W-:Y:S01]  /*0250*/  SHF.L.U64.HI R7, R6, 0x6, R7 ;  /* 0x0000000606077819 */ /* 0x000fe20000010207 */
[----:B------:R-:W-:Y:S01]  /*0260*/  UMOV UR4, URZ ;  /* 0x000000ff00047c82 */ /* 0x000fe20008000000 */
[----:B------:R-:W-:Y:S02]  /*0270*/  IADD3 R5, PT, PT, R11, R3, RZ ;  /* 0x000000030b057210 */ /* 0x000fe40007ffe0ff */
[----:B----4-:R-:W-:Y:S02]  /*0280*/  LEA R3, P2, R4, R8, 0x2 ;  /* 0x0000000804037211 */ /* 0x010fe400078410ff */
[----:B------:R-:W-:Y:S02]  /*0290*/  LEA.HI.X R5, R10, UR13, R5, 0x2, P1 ;  /* 0x0000000d0a057c11 */ /* 0x000fe400088f1405 */
[----:B------:R-:W-:-:S02]  /*02a0*/  CS2R R10, SRZ ;  /* 0x00000000000a7805 */ /* 0x000fc4000001ff00 */
[----:B------:R-:W-:Y:S02]  /*02b0*/  LEA.HI.X R4, R4, R9, R14, 0x2, P2 ;  /* 0x0000000904047211 */ /* 0x000fe400010f140e */
[----:B------:R-:W-:Y:S02]  /*02c0*/  LEA R18, R18, R16, 0x2 ;  /* 0x0000001012127211 */ /* 0x000fe400078e10ff */
[----:B--2---:R-:W-:-:S07]  /*02d0*/  LEA R19, R12, R17, 0x6 ;  /* 0x000000110c137211 */ /* 0x004fce00078e30ff */
.L_x_1:
[----:B------:R-:W-:Y:S02]  /*02e0*/  @P0 MOV R8, R3 ;  /* 0x0000000300080202 */ /* 0x000fe40000000f00 */
[----:B------:R-:W-:-:S05]  /*02f0*/  @P0 MOV R9, R4 ;  /* 0x0000000400090202 */ /* 0x000fca0000000f00 */
[----:B------:R0:W2:Y:S02]  /*0300*/  @P0 LDG.E R24, desc[UR10][R8.64] ;  /* 0x0000000a08180981 */ /* 0x0000a4000c1e1900 */
[----:B0-----:R-:W-:Y:S02]  /*0310*/  @P0 MOV R8, R2 ;  /* 0x0000000200080202 */ /* 0x001fe40000000f00 */
[----:B------:R-:W-:-:S05]  /*0320*/  @P0 MOV R9, R5 ;  /* 0x0000000500090202 */ /* 0x000fca0000000f00 */
[----:B------:R-:W3:Y:S01]  /*0330*/  @P0 LDG.E R25, desc[UR10][R8.64] ;  /* 0x0000000a08190981 */ /* 0x000ee2000c1e1900 */
[----:B------:R-:W-:Y:S01]  /*0340*/  UIADD3 UR4, UPT, UPT, UR4, 0x10, URZ ;  /* 0x0000001004047890 */ /* 0x000fe2000fffe0ff */
[----:B------:R-:W-:Y:S01]  /*0350*/  IADD3 R2, P2, PT, R2, 0x40, RZ ;  /* 0x0000004002027810 */ /* 0x000fe20007f5e0ff */
[----:B------:R-:W-:Y:S01]  /*0360*/  UMOV UR6, UR7 ;  /* 0x0000000700067c82 */ /* 0x000fe20008000000 */
[----:B------:R-:W-:Y:S01]  /*0370*/  LEA R3, P1, R6, R3, 0x6 ;  /* 0x0000000306037211 */ /* 0x000fe200078230ff */
[----:B------:R-:W-:Y:S01]  /*0380*/  UISETP.GE.AND UP0, UPT, UR4, UR6, UPT ;  /* 0x000000060400728c */ /* 0x000fe2000bf06270 */
[----:B------:R-:W-:Y:S02]  /*0390*/  IADD3.X R5, PT, PT, RZ, R5, RZ, P2, !PT ;  /* 0x00000005ff057210 */ /* 0x000fe400017fe4ff */
[----:B------:R-:W-:Y:S02]  /*03a0*/  IADD3.X R4, PT, PT, R4, R7, RZ, P1, !PT ;  /* 0x0000000704047210 */ /* 0x000fe40000ffe4ff */
[----:B------:R-:W-:Y:S01]  /*03b0*/  @!P0 MOV R24, RZ ;  /* 0x000000ff00188202 */ /* 0x000fe20000000f00 */
[----:B---3--:R-:W-:Y:S04]  /*03c0*/  @P0 STS [R18], R25 ;  /* 0x0000001912000388 */ /* 0x008fe80000000800 */
[----:B------:R-:W-:Y:S04]  /*03d0*/  @!P0 STS [R18], RZ ;  /* 0x000000ff12008388 */ /* 0x000fe80000000800 */
[----:B--2---:R-:W-:Y:S01]  /*03e0*/  STS [R19], R24 ;  /* 0x0000001813007388 */ /* 0x004fe20000000800 */
[----:B------:R-:W-:Y:S06]  /*03f0*/  BAR.SYNC.DEFER_BLOCKING 0x0 ;  /* 0x0000000000007b1d */ /* 0x000fec0000010000 */
[----:B------:R-:W-:Y:S04]  /*0400*/  LDS R26, [R17] ;  /* 0x00000000111a7984 */ /* 0x000fe80000000800 */
[----:B------:R-:W0:Y:S04]  /*0410*/  LDS.128 R12, [R16] ;  /* 0x00000000100c7984 */ /* 0x000e280000000c00 */
[----:B------:R-:W1:Y:S04]  /*0420*/  LDS R27, [R17+0x40] ;  /* 0x00004000111b7984 */ /* 0x000e680000000800 */
[----:B------:R-:W2:Y:S01]  /*0430*/  LDS R21, [R17+0x80] ;  /* 0x0000800011157984 */ /* 0x000ea20000000800 */
[----:B0-----:R-:W-:-:S03]  /*0440*/  FFMA R11, R12, R26, -R11 ;  /* 0x0000001a0c0b7223 */ /* 0x001fc6000000080b */
[----:B------:R-:W0:Y:S01]  /*0450*/  LDS R12, [R17+0xc0] ;  /* 0x0000c000110c7984 */ /* 0x000e220000000800 */
[----:B------:R-:W-:-:S04]  /*0460*/  FADD R9, R11, R10 ;  /* 0x0000000a0b097221 */ /* 0x000fc80000000000 */
[----:B------:R-:W-:-:S04]  /*0470*/  FADD R10, R9, -R10 ;  /* 0x8000000a090a7221 */ /* 0x000fc80000000000 */
[----:B------:R-:W-:-:S04]  /*0480*/  FADD R10, -R11, R10 ;  /* 0x0000000a0b0a7221 */ /* 0x000fc80000000100 */
[----:B-1----:R-:W-:Y:S02]  /*0490*/  FFMA R26, R27, R13, -R10 ;  /* 0x0000000d1b1a7223 */ /* 0x002fe4000000080a */
[----:B------:R-:W-:Y:S02]  /*04a0*/  LDS R13, [R17+0x100] ;  /* 0x00010000110d7984 */ /* 0x000fe40000000800 */
[----:B------:R-:W-:-:S04]  /*04b0*/  FADD R24, R9, R26 ;  /* 0x0000001a09187221 */ /* 0x000fc80000000000 */
[----:B------:R-:W-:Y:S02]  /*04c0*/  FADD R25, -R9, R24 ;  /* 0x0000001809197221 */ /* 0x000fe40000000100 */
[----:B------:R-:W1:Y:S02]  /*04d0*/  LDS.128 R8, [R16+0x10] ;  /* 0x0000100010087984 */ /* 0x000e640000000c00 */
[----:B------:R-:W-:-:S04]  /*04e0*/  FADD R26, -R26, R25 ;  /* 0x000000191a1a7221 */ /* 0x000fc80000000100 */
[----:B--2---:R-:W-:Y:S02]  /*04f0*/  FFMA R21, R21, R14, -R26 ;  /* 0x0000000e15157223 */ /* 0x004fe4000000081a */
[----:B------:R-:W2:Y:S02]  /*0500*/  LDS R14, [R17+0x140] ;  /* 0x00014000110e7984 */ /* 0x000ea40000000800 */
[----:B------:R-:W-:-:S04]  /*0510*/  FADD R25, R24, R21 ;  /* 0x0000001518197221 */ /* 0x000fc80000000000 */
[----:B------:R-:W-:-:S04]  /*0520*/  FADD R24, -R24, R25 ;  /* 0x0000001918187221 */ /* 0x000fc80000000100 */
[----:B------:R-:W-:-:S04]  /*0530*/  FADD R21, -R21, R24 ;  /* 0x0000001815157221 */ /* 0x000fc80000000100 */
[----:B0-----:R-:W-:Y:S02]  /*0540*/  FFMA R12, R12, R15, -R21 ;  /* 0x0000000f0c0c7223 */ /* 0x001fe40000000815 */
[----:B------:R-:W0:Y:S02]  /*0550*/  LDS R21, [R17+0x180] ;  /* 0x0001800011157984 */ /* 0x000e240000000800 */
[----:B------:R-:W-:-:S04]  /*0560*/  FADD R24, R25, R12 ;  /* 0x0000000c19187221 */ /* 0x000fc80000000000 */
[----:B------:R-:W-:-:S04]  /*0570*/  FADD R25, -R25, R24 ;  /* 0x0000001819197221 */ /* 0x000fc80000000100 */
[----:B------:R-:W-:-:S04]  /*0580*/  FADD R25, -R12, R25 ;  /* 0x000000190c197221 */ /* 0x000fc80000000100 */
[----:B-1----:R-:W-:Y:S02]  /*0590*/  FFMA R13, R8, R13, -R25 ;  /* 0x0000000d080d7223 */ /* 0x002fe40000000819 */
[----:B------:R-:W1:Y:S02]  /*05a0*/  LDS R8, [R17+0x1c0] ;  /* 0x0001c00011087984 */ /* 0x000e640000000800 */
[----:B------:R-:W-:-:S04]  /*05b0*/  FADD R15, R24, R13 ;  /* 0x0000000d180f7221 */ /* 0x000fc80000000000 */
[----:B------:R-:W-:-:S04]  /*05c0*/  FADD R24, -R24, R15 ;  /* 0x0000000f18187221 */ /* 0x000fc80000000100 */
[----:B------:R-:W-:-:S04]  /*05d0*/  FADD R13, -R13, R24 ;  /* 0x000000180d0d7221 */ /* 0x000fc80000000100 */
[----:B--2---:R-:W-:Y:S02]  /*05e0*/  FFMA R26, R14, R9, -R13 ;  /* 0x000000090e1a7223 */ /* 0x004fe4000000080d */
[----:B------:R-:W-:Y:S02]  /*05f0*/  LDS R9, [R17+0x200] ;  /* 0x0002000011097984 */ /* 0x000fe40000000800 */
[----:B------:R-:W-:-:S04]  /*0600*/  FADD R24, R15, R26 ;  /* 0x0000001a0f187221 */ /* 0x000fc80000000000 */
[----:B------:R-:W-:Y:S02]  /*0610*/  FADD R25, -R15, R24 ;  /* 0x000000180f197221 */ /* 0x000fe40000000100 */
[----:B------:R-:W2:Y:S02]  /*0620*/  LDS.128 R12, [R16+0x20] ;  /* 0x00002000100c7984 */ /* 0x000ea40000000c00 */
        /* <DEDUP_REMOVED lines=12> */
[----:B------:R-:W2:Y:S02]  /*06f0*/  LDS R12, [R17+0x2c0] ;  /* 0x0002c000110c7984 */ /* 0x000ea40000000800 */
[----:B------:R-:W-:-:S04]  /*0700*/  FADD R11, R24, R9 ;  /* 0x00000009180b7221 */ /* 0x000fc80000000000 */
[----:B------:R-:W-:-:S04]  /*0710*/  FADD R24, -R24, R11 ;  /* 0x0000000b18187221 */ /* 0x000fc80000000100 */
[----:B------:R-:W-:-:S04]  /*0720*/  FADD R9, -R9, R24 ;  /* 0x0000001809097221 */ /* 0x000fc80000000100 */
[----:B0-----:R-:W-:Y:S02]  /*0730*/  FFMA R26, R10, R13, -R9 ;  /* 0x0000000d0a1a7223 */ /* 0x001fe40000000809 */
[----:B------:R-:W-:Y:S02]  /*0740*/  LDS R13, [R17+0x300] ;  /* 0x00030000110d7984 */ /* 0x000fe40000000800 */
[----:B------:R-:W-:-:S04]  /*0750*/  FADD R24, R11, R26 ;  /* 0x0000001a0b187221 */ /* 0x000fc80000000000 */
[----:B------:R-:W-:Y:S02]  /*0760*/  FADD R25, -R11, R24 ;  /* 0x000000180b197221 */ /* 0x000fe40000000100 */
[----:B------:R-:W0:Y:S02]  /*0770*/  LDS.128 R8, [R16+0x30] ;  /* 0x0000300010087984 */ /* 0x000e240000000c00 */
        /* <DEDUP_REMOVED lines=16> */
[----:B-1----:R-:W-:-:S04]  /*0880*/  FFMA R14, R14, R9, -R13 ;  /* 0x000000090e0e7223 */ /* 0x002fc8000000080d */
[----:B------:R-:W-:-:S04]  /*0890*/  FADD R12, R21, R14 ;  /* 0x0000000e150c7221 */ /* 0x000fc80000000000 */
[----:B------:R-:W-:-:S04]  /*08a0*/  FADD R21, -R21, R12 ;  /* 0x0000000c15157221 */ /* 0x000fc80000000100 */
[----:B------:R-:W-:-:S04]  /*08b0*/  FADD R14, -R14, R21 ;  /* 0x000000150e0e7221 */ /* 0x000fc80000000100 */
[----:B--2---:R-:W-:-:S04]  /*08c0*/  FFMA R15, R15, R10, -R14 ;  /* 0x0000000a0f0f7223 */ /* 0x004fc8000000080e */
[----:B------:R-:W-:-:S04]  /*08d0*/  FADD R9, R12, R15 ;  /* 0x0000000f0c097221 */ /* 0x000fc80000000000 */
[----:B------:R-:W-:-:S04]  /*08e0*/  FADD R12, -R12, R9 ;  /* 0x000000090c0c7221 */ /* 0x000fc80000000100 */
[----:B------:R-:W-:-:S04]  /*08f0*/  FADD R15, -R15, R12 ;  /* 0x0000000c0f0f7221 */ /* 0x000fc80000000100 */
[----:B0-----:R-:W-:-:S04]  /*0900*/  FFMA R8, R8, R11, -R15 ;  /* 0x0000000b08087223 */ /* 0x001fc8000000080f */
[----:B------:R-:W-:-:S04]  /*0910*/  FADD R10, R9, R8 ;  /* 0x00000008090a7221 */ /* 0x000fc80000000000 */
[----:B------:R-:W-:-:S04]  /*0920*/  FADD R9, -R9, R10 ;  /* 0x0000000a09097221 */ /* 0x000fc80000000100 */
[----:B------:R-:W-:Y:S01]  /*0930*/  FADD R11, -R8, R9 ;  /* 0x00000009080b7221 */ /* 0x000fe20000000100 */
[----:B------:R-:W-:Y:S06]  /*0940*/  BAR.SYNC.DEFER_BLOCKING 0x0 ;  /* 0x0000000000007b1d */ /* 0x000fec0000010000 */
[----:B------:R-:W-:Y:S05]  /*0950*/  BRA.U !UP0, `(.L_x_1) ;  /* 0xfffffff908607547 */ /* 0x000fea000b83ffff */
.L_x_0:
[----:B------:R-:W-:-:S13]  /*0960*/  ISETP.GE.AND P0, PT, R20, UR6, PT ;  /* 0x0000000614007c0c */ /* 0x000fda000bf06270 */
[----:B------:R-:W-:Y:S05]  /*0970*/  @P0 EXIT ;  /* 0x000000000000094d */ /* 0x000fea0003800000 */
[----:B------:R-:W0:Y:S01]  /*0980*/  LDCU.128 UR4, c[0x0][0x3a0] ;  /* 0x00007400ff0477ac */ /* 0x000e220008000c00 */
[----:B------:R-:W-:Y:S01]  /*0990*/  HFMA2 R23, -RZ, RZ, 0, 0 ;  /* 0x00000000ff177431 */ /* 0x000fe200000001ff */
[----:B------:R-:W-:-:S05]  /*09a0*/  SHF.R.S32.HI R3, RZ, 0x1f, R0 ;  /* 0x0000001fff037819 */ /* 0x000fca0000011400 */
[----:B0-----:R-:W-:Y:S02]  /*09b0*/  IMAD R3, R3, UR6, RZ ;  /* 0x0000000603037c24 */ /* 0x001fe4000f8e02ff */
[----:B------:R-:W-:-:S04]  /*09c0*/  IMAD.WIDE.U32 R22, R0, UR6, R22 ;  /* 0x0000000600167c25 */ /* 0x000fc8000f8e0016 */
[----:B------:R-:W-:Y:S01]  /*09d0*/  IMAD R3, R0, UR7, R3 ;  /* 0x0000000700037c24 */ /* 0x000fe2000f8e0203 */
[----:B------:R-:W-:-:S04]  /*09e0*/  LEA R2, P0, R22, UR4, 0x2 ;  /* 0x0000000416027c11 */ /* 0x000fc8000f8010ff */
[----:B------:R-:W-:-:S04]  /*09f0*/  IADD3 R3, PT, PT, R23, R3, RZ ;  /* 0x0000000317037210 */ /* 0x000fc80007ffe0ff */
[----:B------:R-:W-:-:S05]  /*0a00*/  LEA.HI.X R3, R22, UR5, R3, 0x2, P0 ;  /* 0x0000000516037c11 */ /* 0x000fca00080f1403 */
[----:B------:R-:W-:Y:S01]  /*0a10*/  STG.E desc[UR10][R2.64], R10 ;  /* 0x0000000a02007986 */ /* 0x000fe2000c10190a */
[----:B------:R-:W-:Y:S05]  /*0a20*/  EXIT ;  /* 0x000000000000794d */ /* 0x000fea0003800000 */
.L_x_2:
[----:B------:R-:W-:-:S00]  /*0a30*/  BRA `(.L_x_2) ;  /* 0xfffffffc00fc7947 */ /* 0x000fc0000383ffff */
[----:B------:R-:W-:-:S00]  /*0a40*/  NOP ;  /* 0x0000000000007918 */ /* 0x000fc00000000000 */
        /* <DEDUP_REMOVED lines=11> */
.L_x_3:


//--------------------- .nv.shared._Z11matmultCUDAPKfmS0_mPfmi --------------------------
	.section	.nv.shared._Z11matmultCUDAPKfmS0_mPfmi,"aw",@nobits
	.sectionflags	@""
	.align	4
.nv.shared._Z11matmultCUDAPKfmS0_mPfmi:
	.zero		3072


//--------------------- .nv.shared.reserved.0     --------------------------
	.section	.nv.shared.reserved.0,"aw",@nobits
	.weak		__nv_reservedSMEM_offset_0_alias
	.size		__nv_reservedSMEM_offset_0_alias, 0, 64
	.other		__nv_reservedSMEM_offset_0_alias,@"STO_CUDA_RESERVED_SHARED STV_DEFAULT"
__nv_reservedSMEM_offset_0_alias:
	.zero		0
	.zero		64


//--------------------- .nv.constant0._Z11matmultCUDAPKfmS0_mPfmi --------------------------
	.section	.nv.constant0._Z11matmultCUDAPKfmS0_mPfmi,"a",@progbits
	.sectionflags	@""
	.align	4
.nv.constant0._Z11matmultCUDAPKfmS0_mPfmi:
	.zero		948


//--------------------- SYMBOLS --------------------------

	.type		.nv.reservedSmem.offset0,@object
	.size		.nv.reservedSmem.offset0,0x4
	.type		.nv.reservedSmem.cap,@object
	.size		.nv.reservedSmem.cap,0x4
